//
// Generated by NVIDIA NVVM Compiler
//
// Compiler Build ID: CL-36424714
// Cuda compilation tools, release 13.0, V13.0.88
// Based on NVVM 20.0.0
//

.version 9.0
.target sm_100
.address_size 64

	// .globl	_Z20MatrixMulKernelTiledPfS_S_iii
// _ZZ20MatrixMulKernelTiledPfS_S_iiiE4Asub has been demoted
// _ZZ20MatrixMulKernelTiledPfS_S_iiiE4Bsub has been demoted

.visible .entry _Z20MatrixMulKernelTiledPfS_S_iii(
	.param .u64 .ptr .align 1 _Z20MatrixMulKernelTiledPfS_S_iii_param_0,
	.param .u64 .ptr .align 1 _Z20MatrixMulKernelTiledPfS_S_iii_param_1,
	.param .u64 .ptr .align 1 _Z20MatrixMulKernelTiledPfS_S_iii_param_2,
	.param .u32 _Z20MatrixMulKernelTiledPfS_S_iii_param_3,
	.param .u32 _Z20MatrixMulKernelTiledPfS_S_iii_param_4,
	.param .u32 _Z20MatrixMulKernelTiledPfS_S_iii_param_5
)
{
	.reg .pred 	%p<12>;
	.reg .b32 	%r<43>;
	.reg .b32 	%f<63>;
	.reg .b64 	%rd<13>;
	// demoted variable
	.shared .align 4 .b8 _ZZ20MatrixMulKernelTiledPfS_S_iiiE4Asub[1024];
	// demoted variable
	.shared .align 4 .b8 _ZZ20MatrixMulKernelTiledPfS_S_iiiE4Bsub[1024];
	ld.param.u64 	%rd3, [_Z20MatrixMulKernelTiledPfS_S_iii_param_0];
	ld.param.u64 	%rd4, [_Z20MatrixMulKernelTiledPfS_S_iii_param_1];
	ld.param.u64 	%rd5, [_Z20MatrixMulKernelTiledPfS_S_iii_param_2];
	ld.param.u32 	%r24, [_Z20MatrixMulKernelTiledPfS_S_iii_param_3];
	ld.param.u32 	%r25, [_Z20MatrixMulKernelTiledPfS_S_iii_param_4];
	ld.param.u32 	%r26, [_Z20MatrixMulKernelTiledPfS_S_iii_param_5];
	mov.u32 	%r27, %ctaid.y;
	shl.b32 	%r28, %r27, 4;
	mov.u32 	%r40, %tid.y;
	add.s32 	%r2, %r28, %r40;
	mov.u32 	%r29, %ctaid.x;
	shl.b32 	%r3, %r29, 4;
	mov.u32 	%r38, %tid.x;
	add.s32 	%r5, %r3, %r38;
	setp.lt.s32 	%p1, %r25, 1;
	mov.f32 	%f62, 0f00000000;
	@%p1 bra 	$L__BB0_7;
	add.s32 	%r30, %r25, 15;
	shr.u32 	%r31, %r30, 4;
	shl.b32 	%r32, %r40, 6;
	mov.u32 	%r33, _ZZ20MatrixMulKernelTiledPfS_S_iiiE4Asub;
	add.s32 	%r6, %r33, %r32;
	shl.b32 	%r34, %r38, 2;
	add.s32 	%r7, %r6, %r34;
	mov.u32 	%r35, _ZZ20MatrixMulKernelTiledPfS_S_iiiE4Bsub;
	add.s32 	%r9, %r35, %r34;
	add.s32 	%r8, %r9, %r32;
	neg.s32 	%r42, %r31;
	mad.lo.s32 	%r36, %r40, %r26, %r38;
	add.s32 	%r41, %r36, %r3;
	shl.b32 	%r12, %r26, 4;
	mad.lo.s32 	%r39, %r25, %r2, %r38;
	cvta.to.global.u64 	%rd1, %rd3;
	cvta.to.global.u64 	%rd2, %rd4;
	mov.f32 	%f62, 0f00000000;
$L__BB0_2:
	setp.ge.s32 	%p2, %r2, %r24;
	setp.ge.u32 	%p3, %r38, %r25;
	mov.f32 	%f60, 0f00000000;
	or.pred  	%p4, %p2, %p3;
	@%p4 bra 	$L__BB0_4;
	mul.wide.u32 	%rd6, %r39, 4;
	add.s64 	%rd7, %rd1, %rd6;
	ld.global.f32 	%f60, [%rd7];
$L__BB0_4:
	setp.ge.s32 	%p5, %r5, %r26;
	st.shared.f32 	[%r7], %f60;
	setp.ge.u32 	%p6, %r40, %r25;
	mov.f32 	%f61, 0f00000000;
	or.pred  	%p7, %p5, %p6;
	@%p7 bra 	$L__BB0_6;
	mul.wide.u32 	%rd8, %r41, 4;
	add.s64 	%rd9, %rd2, %rd8;
	ld.global.f32 	%f61, [%rd9];
$L__BB0_6:
	st.shared.f32 	[%r8], %f61;
	bar.sync 	0;
	ld.shared.f32 	%f12, [%r6];
	ld.shared.f32 	%f13, [%r9];
	fma.rn.f32 	%f14, %f12, %f13, %f62;
	ld.shared.f32 	%f15, [%r6+4];
	ld.shared.f32 	%f16, [%r9+64];
	fma.rn.f32 	%f17, %f15, %f16, %f14;
	ld.shared.f32 	%f18, [%r6+8];
	ld.shared.f32 	%f19, [%r9+128];
	fma.rn.f32 	%f20, %f18, %f19, %f17;
	ld.shared.f32 	%f21, [%r6+12];
	ld.shared.f32 	%f22, [%r9+192];
	fma.rn.f32 	%f23, %f21, %f22, %f20;
	ld.shared.f32 	%f24, [%r6+16];
	ld.shared.f32 	%f25, [%r9+256];
	fma.rn.f32 	%f26, %f24, %f25, %f23;
	ld.shared.f32 	%f27, [%r6+20];
	ld.shared.f32 	%f28, [%r9+320];
	fma.rn.f32 	%f29, %f27, %f28, %f26;
	ld.shared.f32 	%f30, [%r6+24];
	ld.shared.f32 	%f31, [%r9+384];
	fma.rn.f32 	%f32, %f30, %f31, %f29;
	ld.shared.f32 	%f33, [%r6+28];
	ld.shared.f32 	%f34, [%r9+448];
	fma.rn.f32 	%f35, %f33, %f34, %f32;
	ld.shared.f32 	%f36, [%r6+32];
	ld.shared.f32 	%f37, [%r9+512];
	fma.rn.f32 	%f38, %f36, %f37, %f35;
	ld.shared.f32 	%f39, [%r6+36];
	ld.shared.f32 	%f40, [%r9+576];
	fma.rn.f32 	%f41, %f39, %f40, %f38;
	ld.shared.f32 	%f42, [%r6+40];
	ld.shared.f32 	%f43, [%r9+640];
	fma.rn.f32 	%f44, %f42, %f43, %f41;
	ld.shared.f32 	%f45, [%r6+44];
	ld.shared.f32 	%f46, [%r9+704];
	fma.rn.f32 	%f47, %f45, %f46, %f44;
	ld.shared.f32 	%f48, [%r6+48];
	ld.shared.f32 	%f49, [%r9+768];
	fma.rn.f32 	%f50, %f48, %f49, %f47;
	ld.shared.f32 	%f51, [%r6+52];
	ld.shared.f32 	%f52, [%r9+832];
	fma.rn.f32 	%f53, %f51, %f52, %f50;
	ld.shared.f32 	%f54, [%r6+56];
	ld.shared.f32 	%f55, [%r9+896];
	fma.rn.f32 	%f56, %f54, %f55, %f53;
	ld.shared.f32 	%f57, [%r6+60];
	ld.shared.f32 	%f58, [%r9+960];
	fma.rn.f32 	%f62, %f57, %f58, %f56;
	bar.sync 	0;
	add.s32 	%r42, %r42, 1;
	setp.ne.s32 	%p8, %r42, 0;
	add.s32 	%r41, %r41, %r12;
	add.s32 	%r40, %r40, 16;
	add.s32 	%r39, %r39, 16;
	add.s32 	%r38, %r38, 16;
	@%p8 bra 	$L__BB0_2;
$L__BB0_7:
	setp.ge.s32 	%p9, %r2, %r24;
	setp.ge.s32 	%p10, %r5, %r26;
	or.pred  	%p11, %p9, %p10;
	@%p11 bra 	$L__BB0_9;
	mad.lo.s32 	%r37, %r26, %r2, %r5;
	cvta.to.global.u64 	%rd10, %rd5;
	mul.wide.s32 	%rd11, %r37, 4;
	add.s64 	%rd12, %rd10, %rd11;
	st.global.f32 	[%rd12], %f62;
$L__BB0_9:
	ret;

}


// ===== COMPILED SASS (sm_100) =====

	.target	sm_100

	.elftype	@"ET_EXEC"


//--------------------- .note.nv.tkinfo           --------------------------
	.section	.note.nv.tkinfo,"",@"SHT_NOTE"
	.sectionflags	@"SHF_NOTE_NV_TKINFO"
	.tkinfo
        /*0018*/ 	.word	0x00000002
        /*0030*/ 	.string	""
        /*0030*/ 	.string	"ptxas"
        /*0030*/ 	.string	"Cuda compilation tools, release 13.0, V13.0.88"
        /*0030*/ 	.string	"Build cuda_13.0.r13.0/compiler.36424714_0"
        /*0030*/ 	.string	"-arch sm_100 -m 64 "



//--------------------- .note.nv.cuinfo           --------------------------
	.section	.note.nv.cuinfo,"",@"SHT_NOTE"
	.sectionflags	@"SHF_NOTE_NV_CUINFO"
        /*0018*/ 	.short	0x0002
        /*001a*/ 	.short	0x0064
        /*001c*/ 	.short	0x0082
	.zero		2


//--------------------- .nv.info                  --------------------------
	.section	.nv.info,"",@"SHT_CUDA_INFO"
	.align	4


	//----- nvinfo : EIATTR_REGCOUNT
	.align		4
        /*0000*/ 	.byte	0x04, 0x2f
        /*0002*/ 	.short	(.L_1 - .L_0)
	.align		4
.L_0:
        /*0004*/ 	.word	index@(_Z20MatrixMulKernelTiledPfS_S_iii)
        /*0008*/ 	.word	0x00000020


	//----- nvinfo : EIATTR_FRAME_SIZE
	.align		4
.L_1:
        /*000c*/ 	.byte	0x04, 0x11
        /*000e*/ 	.short	(.L_3 - .L_2)
	.align		4
.L_2:
        /*0010*/ 	.word	index@(_Z20MatrixMulKernelTiledPfS_S_iii)
        /*0014*/ 	.word	0x00000000


	//----- nvinfo : EIATTR_MIN_STACK_SIZE
	.align		4
.L_3:
        /*0018*/ 	.byte	0x04, 0x12
        /*001a*/ 	.short	(.L_5 - .L_4)
	.align		4
.L_4:
        /*001c*/ 	.word	index@(_Z20MatrixMulKernelTiledPfS_S_iii)
        /*0020*/ 	.word	0x00000000
.L_5:


//--------------------- .nv.compat                --------------------------
	.section	.nv.compat,"",@"SHT_CUDA_COMPAT_INFO"
	.align	4
        /*0000*/ 	.byte	0x02, 0x09, 0x00, 0x00, 0x02, 0x02, 0x01, 0x00, 0x02, 0x05, 0x05, 0x00, 0x03, 0x07, 0x01, 0x01
        /*0010*/ 	.byte	0x02, 0x03, 0x00, 0x00, 0x02, 0x06, 0x01, 0x00, 0x04, 0x0b, 0x08, 0x00, 0x09, 0x00, 0x00, 0x00
        /*0020*/ 	.byte	0x00, 0x00, 0x00, 0x00


//--------------------- .nv.info._Z20MatrixMulKernelTiledPfS_S_iii --------------------------
	.section	.nv.info._Z20MatrixMulKernelTiledPfS_S_iii,"",@"SHT_CUDA_INFO"
	.sectionflags	@""
	.align	4


	//----- nvinfo : EIATTR_CUDA_API_VERSION
	.align		4
        /*0000*/ 	.byte	0x04, 0x37
        /*0002*/ 	.short	(.L_7 - .L_6)
.L_6:
        /*0004*/ 	.word	0x00000082


	//----- nvinfo : EIATTR_KPARAM_INFO
	.align		4
.L_7:
        /*0008*/ 	.byte	0x04, 0x17
        /*000a*/ 	.short	(.L_9 - .L_8)
.L_8:
        /*000c*/ 	.word	0x00000000
        /*0010*/ 	.short	0x0005
        /*0012*/ 	.short	0x0020
        /*0014*/ 	.byte	0x00, 0xf0, 0x11, 0x00


	//----- nvinfo : EIATTR_KPARAM_INFO
	.align		4
.L_9:
        /*0018*/ 	.byte	0x04, 0x17
        /*001a*/ 	.short	(.L_11 - .L_10)
.L_10:
        /*001c*/ 	.word	0x00000000
        /*0020*/ 	.short	0x0004
        /*0022*/ 	.short	0x001c
        /*0024*/ 	.byte	0x00, 0xf0, 0x11, 0x00


	//----- nvinfo : EIATTR_KPARAM_INFO
	.align		4
.L_11:
        /*0028*/ 	.byte	0x04, 0x17
        /*002a*/ 	.short	(.L_13 - .L_12)
.L_12:
        /*002c*/ 	.word	0x00000000
        /*0030*/ 	.short	0x0003
        /*0032*/ 	.short	0x0018
        /*0034*/ 	.byte	0x00, 0xf0, 0x11, 0x00


	//----- nvinfo : EIATTR_KPARAM_INFO
	.align		4
.L_13:
        /*0038*/ 	.byte	0x04, 0x17
        /*003a*/ 	.short	(.L_15 - .L_14)
.L_14:
        /*003c*/ 	.word	0x00000000
        /*0040*/ 	.short	0x0002
        /*0042*/ 	.short	0x0010
        /*0044*/ 	.byte	0x00, 0xf5, 0x21, 0x00


	//----- nvinfo : EIATTR_KPARAM_INFO
	.align		4
.L_15:
        /*0048*/ 	.byte	0x04, 0x17
        /*004a*/ 	.short	(.L_17 - .L_16)
.L_16:
        /*004c*/ 	.word	0x00000000
        /*0050*/ 	.short	0x0001
        /*0052*/ 	.short	0x0008
        /*0054*/ 	.byte	0x00, 0xf5, 0x21, 0x00


	//----- nvinfo : EIATTR_KPARAM_INFO
	.align		4
.L_17:
        /*0058*/ 	.byte	0x04, 0x17
        /*005a*/ 	.short	(.L_19 - .L_18)
.L_18:
        /*005c*/ 	.word	0x00000000
        /*0060*/ 	.short	0x0000
        /*0062*/ 	.short	0x0000
        /*0064*/ 	.byte	0x00, 0xf5, 0x21, 0x00


	//----- nvinfo : EIATTR_SPARSE_MMA_MASK
	.align		4
.L_19:
        /*0068*/ 	.byte	0x03, 0x50
        /*006a*/ 	.short	0x0000


	//----- nvinfo : EIATTR_MAXREG_COUNT
	.align		4
        /*006c*/ 	.byte	0x03, 0x1b
        /*006e*/ 	.short	0x00ff


	//----- nvinfo : EIATTR_NUM_BARRIERS
	.align		4
        /*0070*/ 	.byte	0x02, 0x4c
        /*0072*/ 	.byte	0x01
	.zero		1


	//----- nvinfo : EIATTR_MERCURY_ISA_VERSION
	.align		4
        /*0074*/ 	.byte	0x03, 0x5f
        /*0076*/ 	.short	0x0101


	//----- nvinfo : EIATTR_VRC_CTA_INIT_COUNT
	.align		4
        /*0078*/ 	.byte	0x02, 0x4a
	.zero		1
	.zero		1


	//----- nvinfo : EIATTR_EXIT_INSTR_OFFSETS
	.align		4
        /*007c*/ 	.byte	0x04, 0x1c
        /*007e*/ 	.short	(.L_21 - .L_20)


	//   ....[0]....
.L_20:
        /*0080*/ 	.word	0x000005e0


	//   ....[1]....
        /*0084*/ 	.word	0x00000630


	//----- nvinfo : EIATTR_CBANK_PARAM_SIZE
	.align		4
.L_21:
        /*0088*/ 	.byte	0x03, 0x19
        /*008a*/ 	.short	0x0024


	//----- nvinfo : EIATTR_PARAM_CBANK
	.align		4
        /*008c*/ 	.byte	0x04, 0x0a
        /*008e*/ 	.short	(.L_23 - .L_22)
	.align		4
.L_22:
        /*0090*/ 	.word	index@(.nv.constant0._Z20MatrixMulKernelTiledPfS_S_iii)
        /*0094*/ 	.short	0x0380
        /*0096*/ 	.short	0x0024


	//----- nvinfo : EIATTR_SW_WAR
	.align		4
.L_23:
        /*0098*/ 	.byte	0x04, 0x36
        /*009a*/ 	.short	(.L_25 - .L_24)
.L_24:
        /*009c*/ 	.word	0x00000008
.L_25:


//--------------------- .nv.callgraph             --------------------------
	.section	.nv.callgraph,"",@"SHT_CUDA_CALLGRAPH"
	.align	4
	.sectionentsize	8
	.align		4
        /*0000*/ 	.word	0x00000000
	.align		4
        /*0004*/ 	.word	0xffffffff
	.align		4
        /*0008*/ 	.word	0x00000000
	.align		4
        /*000c*/ 	.word	0xfffffffe
	.align		4
        /*0010*/ 	.word	0x00000000
	.align		4
        /*0014*/ 	.word	0xfffffffd
	.align		4
        /*0018*/ 	.word	0x00000000
	.align		4
        /*001c*/ 	.word	0xfffffffc


//--------------------- .text._Z20MatrixMulKernelTiledPfS_S_iii --------------------------
	.section	.text._Z20MatrixMulKernelTiledPfS_S_iii,"ax",@progbits
	.align	128
        .global         _Z20MatrixMulKernelTiledPfS_S_iii
        .type           _Z20MatrixMulKernelTiledPfS_S_iii,@function
        .size           _Z20MatrixMulKernelTiledPfS_S_iii,(.L_x_3 - _Z20MatrixMulKernelTiledPfS_S_iii)
        .other          _Z20MatrixMulKernelTiledPfS_S_iii,@"STO_CUDA_ENTRY STV_DEFAULT"
_Z20MatrixMulKernelTiledPfS_S_iii:
.text._Z20MatrixMulKernelTiledPfS_S_iii:
[----:B------:R-:W-:Y:S01]  /*0000*/  LDC R1, c[0x0][0x37c] ;  /* 0x0000df00ff017b82 */ /* 0x000fe20000000800 */
[----:B------:R-:W0:Y:S01]  /*0010*/  S2R R2, SR_CTAID.Y ;  /* 0x0000000000027919 */ /* 0x000e220000002600 */
[----:B------:R-:W1:Y:S01]  /*0020*/  LDCU UR10, c[0x0][0x39c] ;  /* 0x00007380ff0a77ac */ /* 0x000e620008000800 */
[----:B------:R-:W-:Y:S01]  /*0030*/  HFMA2 R21, -RZ, RZ, 0, 0 ;  /* 0x00000000ff157431 */ /* 0x000fe200000001ff */
[----:B------:R-:W0:Y:S01]  /*0040*/  S2R R0, SR_TID.Y ;  /* 0x0000000000007919 */ /* 0x000e220000002200 */
[----:B------:R-:W2:Y:S01]  /*0050*/  LDCU UR14, c[0x0][0x3a0] ;  /* 0x00007400ff0e77ac */ /* 0x000ea20008000800 */
[----:B------:R-:W3:Y:S01]  /*0060*/  S2R R4, SR_CTAID.X ;  /* 0x0000000000047919 */ /* 0x000ee20000002500 */
[----:B------:R-:W4:Y:S01]  /*0070*/  LDCU.64 UR8, c[0x0][0x358] ;  /* 0x00006b00ff0877ac */ /* 0x000f220008000a00 */
[----:B------:R-:W3:Y:S01]  /*0080*/  S2R R13, SR_TID.X ;  /* 0x00000000000d7919 */ /* 0x000ee20000002100 */
[----:B-1----:R-:W-:Y:S01]  /*0090*/  UISETP.GE.AND UP0, UPT, UR10, 0x1, UPT ;  /* 0x000000010a00788c */ /* 0x002fe2000bf06270 */
[----:B0-----:R-:W-:-:S02]  /*00a0*/  LEA R2, R2, R0, 0x4 ;  /* 0x0000000002027211 */ /* 0x001fc400078e20ff */
[----:B---3--:R-:W-:-:S06]  /*00b0*/  LEA R3, R4, R13, 0x4 ;  /* 0x0000000d04037211 */ /* 0x008fcc00078e20ff */
[----:B--2-4-:R-:W-:Y:S05]  /*00c0*/  BRA.U !UP0, `(.L_x_0) ;  /* 0x0000000508387547 */ /* 0x014fea000b800000 */
[----:B------:R-:W0:Y:S01]  /*00d0*/  S2UR UR7, SR_CgaCtaId ;  /* 0x00000000000779c3 */ /* 0x000e220000008800 */
[----:B------:R-:W1:Y:S01]  /*00e0*/  LDCU UR11, c[0x0][0x3a0] ;  /* 0x00007400ff0b77ac */ /* 0x000e620008000800 */
[----:B------:R-:W-:Y:S01]  /*00f0*/  MOV R21, RZ ;  /* 0x000000ff00157202 */ /* 0x000fe20000000f00 */
[----:B------:R-:W-:Y:S01]  /*0100*/  IMAD R12, R2, UR10, R13 ;  /* 0x0000000a020c7c24 */ /* 0x000fe2000f8e020d */
[----:B------:R-:W-:Y:S01]  /*0110*/  UMOV UR5, 0x400 ;  /* 0x0000040000057882 */ /* 0x000fe20000000000 */
[----:B------:R-:W-:-:S03]  /*0120*/  UIADD3 UR4, UPT, UPT, UR10, 0xf, URZ ;  /* 0x0000000f0a047890 */ /* 0x000fc6000fffe0ff */
[----:B------:R-:W2:Y:S01]  /*0130*/  LDC R14, c[0x0][0x3a0] ;  /* 0x0000e800ff0e7b82 */ /* 0x000ea20000000800 */
[----:B------:R-:W-:Y:S02]  /*0140*/  UIADD3 UR6, UPT, UPT, UR5, 0x400, URZ ;  /* 0x0000040005067890 */ /* 0x000fe4000fffe0ff */
[----:B------:R-:W-:Y:S01]  /*0150*/  USHF.R.U32.HI UR4, URZ, 0x4, UR4 ;  /* 0x00000004ff047899 */ /* 0x000fe20008011604 */
[----:B------:R-:W3:Y:S03]  /*0160*/  LDCU.64 UR12, c[0x0][0x398] ;  /* 0x00007300ff0c77ac */ /* 0x000ee60008000a00 */
[----:B------:R-:W-:Y:S01]  /*0170*/  UIADD3 UR4, UPT, UPT, -UR4, URZ, URZ ;  /* 0x000000ff04047290 */ /* 0x000fe2000fffe1ff */
[----:B-1----:R-:W-:Y:S01]  /*0180*/  IMAD R19, R0, UR11, R13 ;  /* 0x0000000b00137c24 */ /* 0x002fe2000f8e020d */
[----:B0-----:R-:W-:-:S04]  /*0190*/  ULEA UR5, UR7, UR5, 0x18 ;  /* 0x0000000507057291 */ /* 0x001fc8000f8ec0ff */
[----:B------:R-:W-:Y:S01]  /*01a0*/  LEA R19, R4, R19, 0x4 ;  /* 0x0000001304137211 */ /* 0x000fe200078e20ff */
[----:B------:R-:W-:Y:S01]  /*01b0*/  ULEA UR6, UR7, UR6, 0x18 ;  /* 0x0000000607067291 */ /* 0x000fe2000f8ec0ff */
[----:B------:R-:W-:-:S05]  /*01c0*/  LEA R16, R0, UR5, 0x6 ;  /* 0x0000000500107c11 */ /* 0x000fca000f8e30ff */
[C---:B------:R-:W-:Y:S02]  /*01d0*/  LEA R17, R13.reuse, UR6, 0x2 ;  /* 0x000000060d117c11 */ /* 0x040fe4000f8e10ff */
[----:B------:R-:W-:Y:S02]  /*01e0*/  LEA R18, R13, R16, 0x2 ;  /* 0x000000100d127211 */ /* 0x000fe400078e10ff */
[----:B---3--:R-:W-:-:S07]  /*01f0*/  LEA R15, R0, R17, 0x6 ;  /* 0x00000011000f7211 */ /* 0x008fce00078e30ff */
.L_x_1:
[----:B------:R-:W-:Y:S01]  /*0200*/  ISETP.GE.U32.AND P1, PT, R13, UR13, PT ;  /* 0x0000000d0d007c0c */ /* 0x000fe2000bf26070 */
[----:B------:R-:W-:Y:S01]  /*0210*/  HFMA2 R22, -RZ, RZ, 0, 0 ;  /* 0x00000000ff167431 */ /* 0x000fe200000001ff */
[----:B------:R-:W-:Y:S02]  /*0220*/  ISETP.GE.U32.AND P0, PT, R0, UR13, PT ;  /* 0x0000000d00007c0c */ /* 0x000fe4000bf06070 */
[----:B------:R-:W-:Y:S02]  /*0230*/  ISETP.GE.OR P1, PT, R2, UR12, P1 ;  /* 0x0000000c02007c0c */ /* 0x000fe40008f26670 */
[----:B--2---:R-:W-:Y:S02]  /*0240*/  ISETP.GE.OR P0, PT, R3, R14, P0 ;  /* 0x0000000e0300720c */ /* 0x004fe40000706670 */
[----:B------:R-:W-:-:S09]  /*0250*/  MOV R29, RZ ;  /* 0x000000ff001d7202 */ /* 0x000fd20000000f00 */
[----:B------:R-:W0:Y:S08]  /*0260*/  @!P1 LDC.64 R6, c[0x0][0x380] ;  /* 0x0000e000ff069b82 */ /* 0x000e300000000a00 */
[----:B------:R-:W1:Y:S01]  /*0270*/  @!P0 LDC.64 R4, c[0x0][0x388] ;  /* 0x0000e200ff048b82 */ /* 0x000e620000000a00 */
[----:B0-----:R-:W-:-:S05]  /*0280*/  @!P1 IMAD.WIDE.U32 R6, R12, 0x4, R6 ;  /* 0x000000040c069825 */ /* 0x001fca00078e0006 */
[----:B------:R-:W2:Y:S01]  /*0290*/  @!P1 LDG.E R29, desc[UR8][R6.64] ;  /* 0x00000008061d9981 */ /* 0x000ea2000c1e1900 */
[----:B-1----:R-:W-:-:S05]  /*02a0*/  @!P0 IMAD.WIDE.U32 R24, R19, 0x4, R4 ;  /* 0x0000000413188825 */ /* 0x002fca00078e0004 */
[----:B------:R-:W3:Y:S01]  /*02b0*/  @!P0 LDG.E R22, desc[UR8][R24.64] ;  /* 0x0000000818168981 */ /* 0x000ee2000c1e1900 */
[----:B------:R-:W-:-:S04]  /*02c0*/  UIADD3 UR4, UPT, UPT, UR4, 0x1, URZ ;  /* 0x0000000104047890 */ /* 0x000fc8000fffe0ff */
[----:B------:R-:W-:Y:S01]  /*02d0*/  UISETP.NE.AND UP0, UPT, UR4, URZ, UPT ;  /* 0x000000ff0400728c */ /* 0x000fe2000bf05270 */
[----:B------:R-:W-:Y:S02]  /*02e0*/  IADD3 R0, PT, PT, R0, 0x10, RZ ;  /* 0x0000001000007810 */ /* 0x000fe40007ffe0ff */
[----:B------:R-:W-:Y:S02]  /*02f0*/  IADD3 R13, PT, PT, R13, 0x10, RZ ;  /* 0x000000100d0d7810 */ /* 0x000fe40007ffe0ff */
[----:B------:R-:W-:Y:S02]  /*0300*/  IADD3 R12, PT, PT, R12, 0x10, RZ ;  /* 0x000000100c0c7810 */ /* 0x000fe40007ffe0ff */
[----:B------:R-:W-:Y:S01]  /*0310*/  LEA R19, R14, R19, 0x4 ;  /* 0x000000130e137211 */ /* 0x000fe200078e20ff */
[----:B--2---:R-:W-:Y:S04]  /*0320*/  STS [R18], R29 ;  /* 0x0000001d12007388 */ /* 0x004fe80000000800 */
[----:B---3--:R-:W-:Y:S01]  /*0330*/  STS [R15], R22 ;  /* 0x000000160f007388 */ /* 0x008fe20000000800 */
[----:B------:R-:W-:Y:S06]  /*0340*/  BAR.SYNC.DEFER_BLOCKING 0x0 ;  /* 0x0000000000007b1d */ /* 0x000fec0000010000 */
[----:B------:R-:W-:Y:S04]  /*0350*/  LDS R28, [R17] ;  /* 0x00000000111c7984 */ /* 0x000fe80000000800 */
[----:B------:R-:W0:Y:S04]  /*0360*/  LDS.128 R8, [R16] ;  /* 0x0000000010087984 */ /* 0x000e280000000c00 */
[----:B------:R-:W1:Y:S04]  /*0370*/  LDS R29, [R17+0x40] ;  /* 0x00004000111d7984 */ /* 0x000e680000000800 */
[----:B------:R-:W2:Y:S04]  /*0380*/  LDS R27, [R17+0x80] ;  /* 0x00008000111b7984 */ /* 0x000ea80000000800 */
[----:B------:R-:W3:Y:S04]  /*0390*/  LDS R26, [R17+0xc0] ;  /* 0x0000c000111a7984 */ /* 0x000ee80000000800 */
[----:B------:R-:W-:Y:S04]  /*03a0*/  LDS R23, [R17+0x100] ;  /* 0x0001000011177984 */ /* 0x000fe80000000800 */
[----:B------:R-:W4:Y:S04]  /*03b0*/  LDS.128 R4, [R16+0x10] ;  /* 0x0000100010047984 */ /* 0x000f280000000c00 */
[----:B------:R-:W5:Y:S04]  /*03c0*/  LDS R20, [R17+0x140] ;  /* 0x0001400011147984 */ /* 0x000f680000000800 */
[----:B------:R-:W5:Y:S04]  /*03d0*/  LDS R25, [R17+0x180] ;  /* 0x0001800011197984 */ /* 0x000f680000000800 */
[----:B------:R-:W5:Y:S04]  /*03e0*/  LDS R22, [R17+0x1c0] ;  /* 0x0001c00011167984 */ /* 0x000f680000000800 */
[----:B------:R-:W-:Y:S01]  /*03f0*/  LDS R24, [R17+0x240] ;  /* 0x0002400011187984 */ /* 0x000fe20000000800 */
[----:B0-----:R-:W-:-:S03]  /*0400*/  FFMA R8, R8, R28, R21 ;  /* 0x0000001c08087223 */ /* 0x001fc60000000015 */
[----:B------:R-:W-:Y:S01]  /*0410*/  LDS R21, [R17+0x200] ;  /* 0x0002000011157984 */ /* 0x000fe20000000800 */
[----:B-1----:R-:W-:-:S04]  /*0420*/  FFMA R8, R29, R9, R8 ;  /* 0x000000091d087223 */ /* 0x002fc80000000008 */
[----:B--2---:R-:W-:-:S04]  /*0430*/  FFMA R27, R27, R10, R8 ;  /* 0x0000000a1b1b7223 */ /* 0x004fc80000000008 */
[----:B---3--:R-:W-:Y:S02]  /*0440*/  FFMA R27, R26, R11, R27 ;  /* 0x0000000b1a1b7223 */ /* 0x008fe4000000001b */
[----:B------:R-:W0:Y:S02]  /*0450*/  LDS.128 R8, [R16+0x20] ;  /* 0x0000200010087984 */ /* 0x000e240000000c00 */
[----:B----4-:R-:W-:-:S04]  /*0460*/  FFMA R23, R4, R23, R27 ;  /* 0x0000001704177223 */ /* 0x010fc8000000001b */
[----:B-----5:R-:W-:Y:S02]  /*0470*/  FFMA R20, R20, R5, R23 ;  /* 0x0000000514147223 */ /* 0x020fe40000000017 */
[----:B------:R-:W1:Y:S02]  /*0480*/  LDS R23, [R17+0x280] ;  /* 0x0002800011177984 */ /* 0x000e640000000800 */
[----:B------:R-:W-:Y:S02]  /*0490*/  FFMA R25, R25, R6, R20 ;  /* 0x0000000619197223 */ /* 0x000fe40000000014 */
[----:B------:R-:W2:Y:S02]  /*04a0*/  LDS R20, [R17+0x2c0] ;  /* 0x0002c00011147984 */ /* 0x000ea40000000800 */
[----:B------:R-:W-:Y:S02]  /*04b0*/  FFMA R27, R22, R7, R25 ;  /* 0x00000007161b7223 */ /* 0x000fe40000000019 */
[----:B------:R-:W-:Y:S04]  /*04c0*/  LDS R25, [R17+0x300] ;  /* 0x0003000011197984 */ /* 0x000fe80000000800 */
[----:B------:R-:W3:Y:S04]  /*04d0*/  LDS.128 R4, [R16+0x30] ;  /* 0x0000300010047984 */ /* 0x000ee80000000c00 */
[----:B------:R-:W4:Y:S01]  /*04e0*/  LDS R22, [R17+0x340] ;  /* 0x0003400011167984 */ /* 0x000f220000000800 */
[----:B0-----:R-:W-:-:S03]  /*04f0*/  FFMA R27, R8, R21, R27 ;  /* 0x00000015081b7223 */ /* 0x001fc6000000001b */
[----:B------:R-:W0:Y:S04]  /*0500*/  LDS R21, [R17+0x380] ;  /* 0x0003800011157984 */ /* 0x000e280000000800 */
[----:B------:R-:W5:Y:S01]  /*0510*/  LDS R8, [R17+0x3c0] ;  /* 0x0003c00011087984 */ /* 0x000f620000000800 */
[----:B------:R-:W-:-:S04]  /*0520*/  FFMA R24, R24, R9, R27 ;  /* 0x0000000918187223 */ /* 0x000fc8000000001b */
[----:B-1----:R-:W-:-:S04]  /*0530*/  FFMA R23, R23, R10, R24 ;  /* 0x0000000a17177223 */ /* 0x002fc80000000018 */
[----:B--2---:R-:W-:-:S04]  /*0540*/  FFMA R11, R20, R11, R23 ;  /* 0x0000000b140b7223 */ /* 0x004fc80000000017 */
[----:B---3--:R-:W-:-:S04]  /*0550*/  FFMA R11, R4, R25, R11 ;  /* 0x00000019040b7223 */ /* 0x008fc8000000000b */
[----:B----4-:R-:W-:-:S04]  /*0560*/  FFMA R22, R22, R5, R11 ;  /* 0x0000000516167223 */ /* 0x010fc8000000000b */
[----:B0-----:R-:W-:-:S04]  /*0570*/  FFMA R21, R21, R6, R22 ;  /* 0x0000000615157223 */ /* 0x001fc80000000016 */
[----:B-----5:R-:W-:Y:S01]  /*0580*/  FFMA R21, R8, R7, R21 ;  /* 0x0000000708157223 */ /* 0x020fe20000000015 */
[----:B------:R-:W-:Y:S06]  /*0590*/  BAR.SYNC.DEFER_BLOCKING 0x0 ;  /* 0x0000000000007b1d */ /* 0x000fec0000010000 */
[----:B------:R-:W-:Y:S05]  /*05a0*/  BRA.U UP0, `(.L_x_1) ;  /* 0xfffffffd00147547 */ /* 0x000fea000b83ffff */
.L_x_0:
[----:B------:R-:W0:Y:S01]  /*05b0*/  LDCU UR4, c[0x0][0x398] ;  /* 0x00007300ff0477ac */ /* 0x000e220008000800 */
[----:B------:R-:W-:-:S04]  /*05c0*/  ISETP.GE.AND P0, PT, R3, UR14, PT ;  /* 0x0000000e03007c0c */ /* 0x000fc8000bf06270 */
[----:B0-----:R-:W-:-:S13]  /*05d0*/  ISETP.GE.OR P0, PT, R2, UR4, P0 ;  /* 0x0000000402007c0c */ /* 0x001fda0008706670 */
[----:B------:R-:W-:Y:S05]  /*05e0*/  @P0 EXIT ;  /* 0x000000000000094d */ /* 0x000fea0003800000 */
[----:B------:R-:W0:Y:S01]  /*05f0*/  LDC.64 R4, c[0x0][0x390] ;  /* 0x0000e400ff047b82 */ /* 0x000e220000000a00 */
[----:B------:R-:W-:-:S04]  /*0600*/  IMAD R3, R2, UR14, R3 ;  /* 0x0000000e02037c24 */ /* 0x000fc8000f8e0203 */
[----:B0-----:R-:W-:-:S05]  /*0610*/  IMAD.WIDE R2, R3, 0x4, R4 ;  /* 0x0000000403027825 */ /* 0x001fca00078e0204 */
[----:B------:R-:W-:Y:S01]  /*0620*/  STG.E desc[UR8][R2.64], R21 ;  /* 0x0000001502007986 */ /* 0x000fe2000c101908 */
[----:B------:R-:W-:Y:S05]  /*0630*/  EXIT ;  /* 0x000000000000794d */ /* 0x000fea0003800000 */
.L_x_2:
[----:B------:R-:W-:-:S00]  /*0640*/  BRA `(.L_x_2) ;  /* 0xfffffffc00fc7947 */ /* 0x000fc0000383ffff */
[----:B------:R-:W-:-:S00]  /*0650*/  NOP ;  /* 0x0000000000007918 */ /* 0x000fc00000000000 */
        /* <DEDUP_REMOVED lines=10> */
.L_x_3:


//--------------------- .nv.shared._Z20MatrixMulKernelTiledPfS_S_iii --------------------------
	.section	.nv.shared._Z20MatrixMulKernelTiledPfS_S_iii,"aw",@nobits
	.sectionflags	@""
	.align	4
.nv.shared._Z20MatrixMulKernelTiledPfS_S_iii:
	.zero		3072


//--------------------- .nv.shared.reserved.0     --------------------------
	.section	.nv.shared.reserved.0,"aw",@nobits
	.weak		__nv_reservedSMEM_offset_0_alias
	.size		__nv_reservedSMEM_offset_0_alias, 0, 64
	.other		__nv_reservedSMEM_offset_0_alias,@"STO_CUDA_RESERVED_SHARED STV_DEFAULT"
__nv_reservedSMEM_offset_0_alias:
	.zero		0
	.zero		64


//--------------------- .nv.constant0._Z20MatrixMulKernelTiledPfS_S_iii --------------------------
	.section	.nv.constant0._Z20MatrixMulKernelTiledPfS_S_iii,"a",@progbits
	.sectionflags	@""
	.align	4
.nv.constant0._Z20MatrixMulKernelTiledPfS_S_iii:
	.zero		932


//--------------------- SYMBOLS --------------------------

	.type		.nv.reservedSmem.offset0,@object
	.size		.nv.reservedSmem.offset0,0x4
	.type		.nv.reservedSmem.cap,@object
	.size		.nv.reservedSmem.cap,0x4
